//
// Generated by NVIDIA NVVM Compiler
//
// Compiler Build ID: CL-36424714
// Cuda compilation tools, release 13.0, V13.0.88
// Based on NVVM 20.0.0
//

.version 9.0
.target sm_100
.address_size 64

	// .globl	_Z16sumMatrixOnGPU2DPKfS0_Pfii

.visible .entry _Z16sumMatrixOnGPU2DPKfS0_Pfii(
	.param .u64 .ptr .align 1 _Z16sumMatrixOnGPU2DPKfS0_Pfii_param_0,
	.param .u64 .ptr .align 1 _Z16sumMatrixOnGPU2DPKfS0_Pfii_param_1,
	.param .u64 .ptr .align 1 _Z16sumMatrixOnGPU2DPKfS0_Pfii_param_2,
	.param .u32 _Z16sumMatrixOnGPU2DPKfS0_Pfii_param_3,
	.param .u32 _Z16sumMatrixOnGPU2DPKfS0_Pfii_param_4
)
{
	.reg .pred 	%p<4>;
	.reg .b32 	%r<14>;
	.reg .b32 	%f<4>;
	.reg .b64 	%rd<11>;

	ld.param.u64 	%rd1, [_Z16sumMatrixOnGPU2DPKfS0_Pfii_param_0];
	ld.param.u64 	%rd2, [_Z16sumMatrixOnGPU2DPKfS0_Pfii_param_1];
	ld.param.u64 	%rd3, [_Z16sumMatrixOnGPU2DPKfS0_Pfii_param_2];
	ld.param.u32 	%r2, [_Z16sumMatrixOnGPU2DPKfS0_Pfii_param_3];
	ld.param.u32 	%r3, [_Z16sumMatrixOnGPU2DPKfS0_Pfii_param_4];
	mov.u32 	%r5, %tid.x;
	mov.u32 	%r6, %ctaid.x;
	mov.u32 	%r7, %ntid.x;
	mad.lo.s32 	%r8, %r6, %r7, %r5;
	mov.u32 	%r9, %tid.y;
	mov.u32 	%r10, %ctaid.y;
	mov.u32 	%r11, %ntid.y;
	mad.lo.s32 	%r12, %r10, %r11, %r9;
	mad.lo.s32 	%r1, %r2, %r12, %r8;
	setp.ge.u32 	%p1, %r8, %r2;
	setp.ge.u32 	%p2, %r12, %r3;
	or.pred  	%p3, %p1, %p2;
	@%p3 bra 	$L__BB0_2;
	cvta.to.global.u64 	%rd4, %rd1;
	cvta.to.global.u64 	%rd5, %rd2;
	cvta.to.global.u64 	%rd6, %rd3;
	mul.wide.u32 	%rd7, %r1, 4;
	add.s64 	%rd8, %rd4, %rd7;
	ld.global.f32 	%f1, [%rd8];
	add.s64 	%rd9, %rd5, %rd7;
	ld.global.f32 	%f2, [%rd9];
	add.f32 	%f3, %f1, %f2;
	add.s64 	%rd10, %rd6, %rd7;
	st.global.f32 	[%rd10], %f3;
$L__BB0_2:
	ret;

}


// ===== COMPILED SASS (sm_100) =====

	.target	sm_100

	.elftype	@"ET_EXEC"


//--------------------- .note.nv.tkinfo           --------------------------
	.section	.note.nv.tkinfo,"",@"SHT_NOTE"
	.sectionflags	@"SHF_NOTE_NV_TKINFO"
	.tkinfo
        /*0018*/ 	.word	0x00000002
        /*0030*/ 	.string	""
        /*0030*/ 	.string	"ptxas"
        /*0030*/ 	.string	"Cuda compilation tools, release 13.0, V13.0.88"
        /*0030*/ 	.string	"Build cuda_13.0.r13.0/compiler.36424714_0"
        /*0030*/ 	.string	"-arch sm_100 -m 64 "



//--------------------- .note.nv.cuinfo           --------------------------
	.section	.note.nv.cuinfo,"",@"SHT_NOTE"
	.sectionflags	@"SHF_NOTE_NV_CUINFO"
        /*0018*/ 	.short	0x0002
        /*001a*/ 	.short	0x0064
        /*001c*/ 	.short	0x0082
	.zero		2


//--------------------- .nv.info                  --------------------------
	.section	.nv.info,"",@"SHT_CUDA_INFO"
	.align	4


	//----- nvinfo : EIATTR_REGCOUNT
	.align		4
        /*0000*/ 	.byte	0x04, 0x2f
        /*0002*/ 	.short	(.L_1 - .L_0)
	.align		4
.L_0:
        /*0004*/ 	.word	index@(_Z16sumMatrixOnGPU2DPKfS0_Pfii)
        /*0008*/ 	.word	0x0000000c


	//----- nvinfo : EIATTR_FRAME_SIZE
	.align		4
.L_1:
        /*000c*/ 	.byte	0x04, 0x11
        /*000e*/ 	.short	(.L_3 - .L_2)
	.align		4
.L_2:
        /*0010*/ 	.word	index@(_Z16sumMatrixOnGPU2DPKfS0_Pfii)
        /*0014*/ 	.word	0x00000000


	//----- nvinfo : EIATTR_MIN_STACK_SIZE
	.align		4
.L_3:
        /*0018*/ 	.byte	0x04, 0x12
        /*001a*/ 	.short	(.L_5 - .L_4)
	.align		4
.L_4:
        /*001c*/ 	.word	index@(_Z16sumMatrixOnGPU2DPKfS0_Pfii)
        /*0020*/ 	.word	0x00000000
.L_5:


//--------------------- .nv.compat                --------------------------
	.section	.nv.compat,"",@"SHT_CUDA_COMPAT_INFO"
	.align	4
        /*0000*/ 	.byte	0x02, 0x09, 0x00, 0x00, 0x02, 0x02, 0x01, 0x00, 0x02, 0x05, 0x05, 0x00, 0x03, 0x07, 0x01, 0x01
        /*0010*/ 	.byte	0x02, 0x03, 0x00, 0x00, 0x02, 0x06, 0x01, 0x00, 0x04, 0x0b, 0x08, 0x00, 0x09, 0x00, 0x00, 0x00
        /*0020*/ 	.byte	0x00, 0x00, 0x00, 0x00


//--------------------- .nv.info._Z16sumMatrixOnGPU2DPKfS0_Pfii --------------------------
	.section	.nv.info._Z16sumMatrixOnGPU2DPKfS0_Pfii,"",@"SHT_CUDA_INFO"
	.sectionflags	@""
	.align	4


	//----- nvinfo : EIATTR_CUDA_API_VERSION
	.align		4
        /*0000*/ 	.byte	0x04, 0x37
        /*0002*/ 	.short	(.L_7 - .L_6)
.L_6:
        /*0004*/ 	.word	0x00000082


	//----- nvinfo : EIATTR_KPARAM_INFO
	.align		4
.L_7:
        /*0008*/ 	.byte	0x04, 0x17
        /*000a*/ 	.short	(.L_9 - .L_8)
.L_8:
        /*000c*/ 	.word	0x00000000
        /*0010*/ 	.short	0x0004
        /*0012*/ 	.short	0x001c
        /*0014*/ 	.byte	0x00, 0xf0, 0x11, 0x00


	//----- nvinfo : EIATTR_KPARAM_INFO
	.align		4
.L_9:
        /*0018*/ 	.byte	0x04, 0x17
        /*001a*/ 	.short	(.L_11 - .L_10)
.L_10:
        /*001c*/ 	.word	0x00000000
        /*0020*/ 	.short	0x0003
        /*0022*/ 	.short	0x0018
        /*0024*/ 	.byte	0x00, 0xf0, 0x11, 0x00


	//----- nvinfo : EIATTR_KPARAM_INFO
	.align		4
.L_11:
        /*0028*/ 	.byte	0x04, 0x17
        /*002a*/ 	.short	(.L_13 - .L_12)
.L_12:
        /*002c*/ 	.word	0x00000000
        /*0030*/ 	.short	0x0002
        /*0032*/ 	.short	0x0010
        /*0034*/ 	.byte	0x00, 0xf5, 0x21, 0x00


	//----- nvinfo : EIATTR_KPARAM_INFO
	.align		4
.L_13:
        /*0038*/ 	.byte	0x04, 0x17
        /*003a*/ 	.short	(.L_15 - .L_14)
.L_14:
        /*003c*/ 	.word	0x00000000
        /*0040*/ 	.short	0x0001
        /*0042*/ 	.short	0x0008
        /*0044*/ 	.byte	0x00, 0xf5, 0x21, 0x00


	//----- nvinfo : EIATTR_KPARAM_INFO
	.align		4
.L_15:
        /*0048*/ 	.byte	0x04, 0x17
        /*004a*/ 	.short	(.L_17 - .L_16)
.L_16:
        /*004c*/ 	.word	0x00000000
        /*0050*/ 	.short	0x0000
        /*0052*/ 	.short	0x0000
        /*0054*/ 	.byte	0x00, 0xf5, 0x21, 0x00


	//----- nvinfo : EIATTR_SPARSE_MMA_MASK
	.align		4
.L_17:
        /*0058*/ 	.byte	0x03, 0x50
        /*005a*/ 	.short	0x0000


	//----- nvinfo : EIATTR_MAXREG_COUNT
	.align		4
        /*005c*/ 	.byte	0x03, 0x1b
        /*005e*/ 	.short	0x00ff


	//----- nvinfo : EIATTR_MERCURY_ISA_VERSION
	.align		4
        /*0060*/ 	.byte	0x03, 0x5f
        /*0062*/ 	.short	0x0101


	//----- nvinfo : EIATTR_VRC_CTA_INIT_COUNT
	.align		4
        /*0064*/ 	.byte	0x02, 0x4a
	.zero		1
	.zero		1


	//----- nvinfo : EIATTR_EXIT_INSTR_OFFSETS
	.align		4
        /*0068*/ 	.byte	0x04, 0x1c
        /*006a*/ 	.short	(.L_19 - .L_18)


	//   ....[0]....
.L_18:
        /*006c*/ 	.word	0x000000d0


	//   ....[1]....
        /*0070*/ 	.word	0x00000190


	//----- nvinfo : EIATTR_CBANK_PARAM_SIZE
	.align		4
.L_19:
        /*0074*/ 	.byte	0x03, 0x19
        /*0076*/ 	.short	0x0020


	//----- nvinfo : EIATTR_PARAM_CBANK
	.align		4
        /*0078*/ 	.byte	0x04, 0x0a
        /*007a*/ 	.short	(.L_21 - .L_20)
	.align		4
.L_20:
        /*007c*/ 	.word	index@(.nv.constant0._Z16sumMatrixOnGPU2DPKfS0_Pfii)
        /*0080*/ 	.short	0x0380
        /*0082*/ 	.short	0x0020


	//----- nvinfo : EIATTR_SW_WAR
	.align		4
.L_21:
        /*0084*/ 	.byte	0x04, 0x36
        /*0086*/ 	.short	(.L_23 - .L_22)
.L_22:
        /*0088*/ 	.word	0x00000008
.L_23:


//--------------------- .nv.callgraph             --------------------------
	.section	.nv.callgraph,"",@"SHT_CUDA_CALLGRAPH"
	.align	4
	.sectionentsize	8
	.align		4
        /*0000*/ 	.word	0x00000000
	.align		4
        /*0004*/ 	.word	0xffffffff
	.align		4
        /*0008*/ 	.word	0x00000000
	.align		4
        /*000c*/ 	.word	0xfffffffe
	.align		4
        /*0010*/ 	.word	0x00000000
	.align		4
        /*0014*/ 	.word	0xfffffffd
	.align		4
        /*0018*/ 	.word	0x00000000
	.align		4
        /*001c*/ 	.word	0xfffffffc


//--------------------- .text._Z16sumMatrixOnGPU2DPKfS0_Pfii --------------------------
	.section	.text._Z16sumMatrixOnGPU2DPKfS0_Pfii,"ax",@progbits
	.align	128
        .global         _Z16sumMatrixOnGPU2DPKfS0_Pfii
        .type           _Z16sumMatrixOnGPU2DPKfS0_Pfii,@function
        .size           _Z16sumMatrixOnGPU2DPKfS0_Pfii,(.L_x_1 - _Z16sumMatrixOnGPU2DPKfS0_Pfii)
        .other          _Z16sumMatrixOnGPU2DPKfS0_Pfii,@"STO_CUDA_ENTRY STV_DEFAULT"
_Z16sumMatrixOnGPU2DPKfS0_Pfii:
.text._Z16sumMatrixOnGPU2DPKfS0_Pfii:
[----:B------:R-:W-:Y:S01]  /*0000*/  LDC R1, c[0x0][0x37c] ;  /* 0x0000df00ff017b82 */ /* 0x000fe20000000800 */
[----:B------:R-:W0:Y:S07]  /*0010*/  S2R R3, SR_TID.Y ;  /* 0x0000000000037919 */ /* 0x000e2e0000002200 */
[----:B------:R-:W1:Y:S01]  /*0020*/  LDC R5, c[0x0][0x360] ;  /* 0x0000d800ff057b82 */ /* 0x000e620000000800 */
[----:B------:R-:W2:Y:S01]  /*0030*/  LDCU.64 UR6, c[0x0][0x398] ;  /* 0x00007300ff0677ac */ /* 0x000ea20008000a00 */
[----:B------:R-:W1:Y:S06]  /*0040*/  S2R R0, SR_TID.X ;  /* 0x0000000000007919 */ /* 0x000e6c0000002100 */
[----:B------:R-:W0:Y:S08]  /*0050*/  S2UR UR5, SR_CTAID.Y ;  /* 0x00000000000579c3 */ /* 0x000e300000002600 */
[----:B------:R-:W0:Y:S08]  /*0060*/  LDC R2, c[0x0][0x364] ;  /* 0x0000d900ff027b82 */ /* 0x000e300000000800 */
[----:B------:R-:W1:Y:S01]  /*0070*/  S2UR UR4, SR_CTAID.X ;  /* 0x00000000000479c3 */ /* 0x000e620000002500 */
[----:B0-----:R-:W-:-:S05]  /*0080*/  IMAD R3, R2, UR5, R3 ;  /* 0x0000000502037c24 */ /* 0x001fca000f8e0203 */
[----:B--2---:R-:W-:Y:S01]  /*0090*/  ISETP.GE.U32.AND P0, PT, R3, UR7, PT ;  /* 0x0000000703007c0c */ /* 0x004fe2000bf06070 */
[----:B-1----:R-:W-:-:S04]  /*00a0*/  IMAD R0, R5, UR4, R0 ;  /* 0x0000000405007c24 */ /* 0x002fc8000f8e0200 */
[----:B------:R-:W-:Y:S01]  /*00b0*/  IMAD R9, R3, UR6, R0 ;  /* 0x0000000603097c24 */ /* 0x000fe2000f8e0200 */
[----:B------:R-:W-:-:S13]  /*00c0*/  ISETP.GE.U32.OR P0, PT, R0, UR6, P0 ;  /* 0x0000000600007c0c */ /* 0x000fda0008706470 */
[----:B------:R-:W-:Y:S05]  /*00d0*/  @P0 EXIT ;  /* 0x000000000000094d */ /* 0x000fea0003800000 */
[----:B------:R-:W0:Y:S01]  /*00e0*/  LDC.64 R2, c[0x0][0x380] ;  /* 0x0000e000ff027b82 */ /* 0x000e220000000a00 */
[----:B------:R-:W1:Y:S07]  /*00f0*/  LDCU.64 UR4, c[0x0][0x358] ;  /* 0x00006b00ff0477ac */ /* 0x000e6e0008000a00 */
[----:B------:R-:W2:Y:S08]  /*0100*/  LDC.64 R4, c[0x0][0x388] ;  /* 0x0000e200ff047b82 */ /* 0x000eb00000000a00 */
[----:B------:R-:W3:Y:S01]  /*0110*/  LDC.64 R6, c[0x0][0x390] ;  /* 0x0000e400ff067b82 */ /* 0x000ee20000000a00 */
[----:B0-----:R-:W-:-:S06]  /*0120*/  IMAD.WIDE.U32 R2, R9, 0x4, R2 ;  /* 0x0000000409027825 */ /* 0x001fcc00078e0002 */
[----:B-1----:R-:W4:Y:S01]  /*0130*/  LDG.E R2, desc[UR4][R2.64] ;  /* 0x0000000402027981 */ /* 0x002f22000c1e1900 */
[----:B--2---:R-:W-:-:S06]  /*0140*/  IMAD.WIDE.U32 R4, R9, 0x4, R4 ;  /* 0x0000000409047825 */ /* 0x004fcc00078e0004 */
[----:B------:R-:W4:Y:S01]  /*0150*/  LDG.E R5, desc[UR4][R4.64] ;  /* 0x0000000404057981 */ /* 0x000f22000c1e1900 */
[----:B---3--:R-:W-:-:S04]  /*0160*/  IMAD.WIDE.U32 R6, R9, 0x4, R6 ;  /* 0x0000000409067825 */ /* 0x008fc800078e0006 */
[----:B----4-:R-:W-:-:S05]  /*0170*/  FADD R9, R2, R5 ;  /* 0x0000000502097221 */ /* 0x010fca0000000000 */
[----:B------:R-:W-:Y:S01]  /*0180*/  STG.E desc[UR4][R6.64], R9 ;  /* 0x0000000906007986 */ /* 0x000fe2000c101904 */
[----:B------:R-:W-:Y:S05]  /*0190*/  EXIT ;  /* 0x000000000000794d */ /* 0x000fea0003800000 */
.L_x_0:
[----:B------:R-:W-:-:S00]  /*01a0*/  BRA `(.L_x_0) ;  /* 0xfffffffc00fc7947 */ /* 0x000fc0000383ffff */
[----:B------:R-:W-:-:S00]  /*01b0*/  NOP ;  /* 0x0000000000007918 */ /* 0x000fc00000000000 */
        /* <DEDUP_REMOVED lines=12> */
.L_x_1:


//--------------------- .nv.shared.reserved.0     --------------------------
	.section	.nv.shared.reserved.0,"aw",@nobits
	.weak		__nv_reservedSMEM_offset_0_alias
	.size		__nv_reservedSMEM_offset_0_alias, 0, 64
	.other		__nv_reservedSMEM_offset_0_alias,@"STO_CUDA_RESERVED_SHARED STV_DEFAULT"
__nv_reservedSMEM_offset_0_alias:
	.zero		0
	.zero		64


//--------------------- .nv.constant0._Z16sumMatrixOnGPU2DPKfS0_Pfii --------------------------
	.section	.nv.constant0._Z16sumMatrixOnGPU2DPKfS0_Pfii,"a",@progbits
	.sectionflags	@""
	.align	4
.nv.constant0._Z16sumMatrixOnGPU2DPKfS0_Pfii:
	.zero		928


//--------------------- SYMBOLS --------------------------

	.type		.nv.reservedSmem.offset0,@object
	.size		.nv.reservedSmem.offset0,0x4
